//
// Generated by NVIDIA NVVM Compiler
//
// Compiler Build ID: CL-36424714
// Cuda compilation tools, release 13.0, V13.0.88
// Based on NVVM 20.0.0
//

.version 9.0
.target sm_100
.address_size 64

	// .globl	_Z10add_matrixPfS_S_

.visible .entry _Z10add_matrixPfS_S_(
	.param .u64 .ptr .align 1 _Z10add_matrixPfS_S__param_0,
	.param .u64 .ptr .align 1 _Z10add_matrixPfS_S__param_1,
	.param .u64 .ptr .align 1 _Z10add_matrixPfS_S__param_2
)
{
	.reg .pred 	%p<4>;
	.reg .b32 	%r<12>;
	.reg .b32 	%f<4>;
	.reg .b64 	%rd<11>;

	ld.param.u64 	%rd1, [_Z10add_matrixPfS_S__param_0];
	ld.param.u64 	%rd2, [_Z10add_matrixPfS_S__param_1];
	ld.param.u64 	%rd3, [_Z10add_matrixPfS_S__param_2];
	mov.u32 	%r2, %ctaid.x;
	mov.u32 	%r3, %ntid.x;
	mov.u32 	%r4, %tid.x;
	mad.lo.s32 	%r5, %r2, %r3, %r4;
	mov.u32 	%r6, %ctaid.y;
	mov.u32 	%r7, %ntid.y;
	mov.u32 	%r8, %tid.y;
	mad.lo.s32 	%r9, %r6, %r7, %r8;
	shl.b32 	%r11, %r5, 8;
	add.s32 	%r1, %r11, %r9;
	setp.gt.s32 	%p1, %r5, 255;
	setp.gt.u32 	%p2, %r9, 255;
	or.pred  	%p3, %p1, %p2;
	@%p3 bra 	$L__BB0_2;
	cvta.to.global.u64 	%rd4, %rd1;
	cvta.to.global.u64 	%rd5, %rd2;
	cvta.to.global.u64 	%rd6, %rd3;
	mul.wide.s32 	%rd7, %r1, 4;
	add.s64 	%rd8, %rd4, %rd7;
	ld.global.f32 	%f1, [%rd8];
	add.s64 	%rd9, %rd5, %rd7;
	ld.global.f32 	%f2, [%rd9];
	add.f32 	%f3, %f1, %f2;
	add.s64 	%rd10, %rd6, %rd7;
	st.global.f32 	[%rd10], %f3;
$L__BB0_2:
	ret;

}


// ===== COMPILED SASS (sm_100) =====

	.target	sm_100

	.elftype	@"ET_EXEC"


//--------------------- .note.nv.tkinfo           --------------------------
	.section	.note.nv.tkinfo,"",@"SHT_NOTE"
	.sectionflags	@"SHF_NOTE_NV_TKINFO"
	.tkinfo
        /*0018*/ 	.word	0x00000002
        /*0030*/ 	.string	""
        /*0030*/ 	.string	"ptxas"
        /*0030*/ 	.string	"Cuda compilation tools, release 13.0, V13.0.88"
        /*0030*/ 	.string	"Build cuda_13.0.r13.0/compiler.36424714_0"
        /*0030*/ 	.string	"-arch sm_100 -m 64 "



//--------------------- .note.nv.cuinfo           --------------------------
	.section	.note.nv.cuinfo,"",@"SHT_NOTE"
	.sectionflags	@"SHF_NOTE_NV_CUINFO"
        /*0018*/ 	.short	0x0002
        /*001a*/ 	.short	0x0064
        /*001c*/ 	.short	0x0082
	.zero		2


//--------------------- .nv.info                  --------------------------
	.section	.nv.info,"",@"SHT_CUDA_INFO"
	.align	4


	//----- nvinfo : EIATTR_REGCOUNT
	.align		4
        /*0000*/ 	.byte	0x04, 0x2f
        /*0002*/ 	.short	(.L_1 - .L_0)
	.align		4
.L_0:
        /*0004*/ 	.word	index@(_Z10add_matrixPfS_S_)
        /*0008*/ 	.word	0x0000000c


	//----- nvinfo : EIATTR_FRAME_SIZE
	.align		4
.L_1:
        /*000c*/ 	.byte	0x04, 0x11
        /*000e*/ 	.short	(.L_3 - .L_2)
	.align		4
.L_2:
        /*0010*/ 	.word	index@(_Z10add_matrixPfS_S_)
        /*0014*/ 	.word	0x00000000


	//----- nvinfo : EIATTR_MIN_STACK_SIZE
	.align		4
.L_3:
        /*0018*/ 	.byte	0x04, 0x12
        /*001a*/ 	.short	(.L_5 - .L_4)
	.align		4
.L_4:
        /*001c*/ 	.word	index@(_Z10add_matrixPfS_S_)
        /*0020*/ 	.word	0x00000000
.L_5:


//--------------------- .nv.compat                --------------------------
	.section	.nv.compat,"",@"SHT_CUDA_COMPAT_INFO"
	.align	4
        /*0000*/ 	.byte	0x02, 0x09, 0x00, 0x00, 0x02, 0x02, 0x01, 0x00, 0x02, 0x05, 0x05, 0x00, 0x03, 0x07, 0x01, 0x01
        /*0010*/ 	.byte	0x02, 0x03, 0x00, 0x00, 0x02, 0x06, 0x01, 0x00, 0x04, 0x0b, 0x08, 0x00, 0x09, 0x00, 0x00, 0x00
        /*0020*/ 	.byte	0x00, 0x00, 0x00, 0x00


//--------------------- .nv.info._Z10add_matrixPfS_S_ --------------------------
	.section	.nv.info._Z10add_matrixPfS_S_,"",@"SHT_CUDA_INFO"
	.sectionflags	@""
	.align	4


	//----- nvinfo : EIATTR_CUDA_API_VERSION
	.align		4
        /*0000*/ 	.byte	0x04, 0x37
        /*0002*/ 	.short	(.L_7 - .L_6)
.L_6:
        /*0004*/ 	.word	0x00000082


	//----- nvinfo : EIATTR_KPARAM_INFO
	.align		4
.L_7:
        /*0008*/ 	.byte	0x04, 0x17
        /*000a*/ 	.short	(.L_9 - .L_8)
.L_8:
        /*000c*/ 	.word	0x00000000
        /*0010*/ 	.short	0x0002
        /*0012*/ 	.short	0x0010
        /*0014*/ 	.byte	0x00, 0xf5, 0x21, 0x00


	//----- nvinfo : EIATTR_KPARAM_INFO
	.align		4
.L_9:
        /*0018*/ 	.byte	0x04, 0x17
        /*001a*/ 	.short	(.L_11 - .L_10)
.L_10:
        /*001c*/ 	.word	0x00000000
        /*0020*/ 	.short	0x0001
        /*0022*/ 	.short	0x0008
        /*0024*/ 	.byte	0x00, 0xf5, 0x21, 0x00


	//----- nvinfo : EIATTR_KPARAM_INFO
	.align		4
.L_11:
        /*0028*/ 	.byte	0x04, 0x17
        /*002a*/ 	.short	(.L_13 - .L_12)
.L_12:
        /*002c*/ 	.word	0x00000000
        /*0030*/ 	.short	0x0000
        /*0032*/ 	.short	0x0000
        /*0034*/ 	.byte	0x00, 0xf5, 0x21, 0x00


	//----- nvinfo : EIATTR_SPARSE_MMA_MASK
	.align		4
.L_13:
        /*0038*/ 	.byte	0x03, 0x50
        /*003a*/ 	.short	0x0000


	//----- nvinfo : EIATTR_MAXREG_COUNT
	.align		4
        /*003c*/ 	.byte	0x03, 0x1b
        /*003e*/ 	.short	0x00ff


	//----- nvinfo : EIATTR_MERCURY_ISA_VERSION
	.align		4
        /*0040*/ 	.byte	0x03, 0x5f
        /*0042*/ 	.short	0x0101


	//----- nvinfo : EIATTR_VRC_CTA_INIT_COUNT
	.align		4
        /*0044*/ 	.byte	0x02, 0x4a
	.zero		1
	.zero		1


	//----- nvinfo : EIATTR_EXIT_INSTR_OFFSETS
	.align		4
        /*0048*/ 	.byte	0x04, 0x1c
        /*004a*/ 	.short	(.L_15 - .L_14)


	//   ....[0]....
.L_14:
        /*004c*/ 	.word	0x000000b0


	//   ....[1]....
        /*0050*/ 	.word	0x00000180


	//----- nvinfo : EIATTR_CBANK_PARAM_SIZE
	.align		4
.L_15:
        /*0054*/ 	.byte	0x03, 0x19
        /*0056*/ 	.short	0x0018


	//----- nvinfo : EIATTR_PARAM_CBANK
	.align		4
        /*0058*/ 	.byte	0x04, 0x0a
        /*005a*/ 	.short	(.L_17 - .L_16)
	.align		4
.L_16:
        /*005c*/ 	.word	index@(.nv.constant0._Z10add_matrixPfS_S_)
        /*0060*/ 	.short	0x0380
        /*0062*/ 	.short	0x0018


	//----- nvinfo : EIATTR_SW_WAR
	.align		4
.L_17:
        /*0064*/ 	.byte	0x04, 0x36
        /*0066*/ 	.short	(.L_19 - .L_18)
.L_18:
        /*0068*/ 	.word	0x00000008
.L_19:


//--------------------- .nv.callgraph             --------------------------
	.section	.nv.callgraph,"",@"SHT_CUDA_CALLGRAPH"
	.align	4
	.sectionentsize	8
	.align		4
        /*0000*/ 	.word	0x00000000
	.align		4
        /*0004*/ 	.word	0xffffffff
	.align		4
        /*0008*/ 	.word	0x00000000
	.align		4
        /*000c*/ 	.word	0xfffffffe
	.align		4
        /*0010*/ 	.word	0x00000000
	.align		4
        /*0014*/ 	.word	0xfffffffd
	.align		4
        /*0018*/ 	.word	0x00000000
	.align		4
        /*001c*/ 	.word	0xfffffffc


//--------------------- .text._Z10add_matrixPfS_S_ --------------------------
	.section	.text._Z10add_matrixPfS_S_,"ax",@progbits
	.align	128
        .global         _Z10add_matrixPfS_S_
        .type           _Z10add_matrixPfS_S_,@function
        .size           _Z10add_matrixPfS_S_,(.L_x_1 - _Z10add_matrixPfS_S_)
        .other          _Z10add_matrixPfS_S_,@"STO_CUDA_ENTRY STV_DEFAULT"
_Z10add_matrixPfS_S_:
.text._Z10add_matrixPfS_S_:
[----:B------:R-:W-:Y:S01]  /*0000*/  LDC R1, c[0x0][0x37c] ;  /* 0x0000df00ff017b82 */ /* 0x000fe20000000800 */
[----:B------:R-:W0:Y:S07]  /*0010*/  S2R R2, SR_TID.Y ;  /* 0x0000000000027919 */ /* 0x000e2e0000002200 */
[----:B------:R-:W1:Y:S01]  /*0020*/  LDC R0, c[0x0][0x360] ;  /* 0x0000d800ff007b82 */ /* 0x000e620000000800 */
[----:B------:R-:W1:Y:S07]  /*0030*/  S2R R3, SR_TID.X ;  /* 0x0000000000037919 */ /* 0x000e6e0000002100 */
[----:B------:R-:W0:Y:S08]  /*0040*/  S2UR UR5, SR_CTAID.Y ;  /* 0x00000000000579c3 */ /* 0x000e300000002600 */
[----:B------:R-:W0:Y:S08]  /*0050*/  LDC R7, c[0x0][0x364] ;  /* 0x0000d900ff077b82 */ /* 0x000e300000000800 */
[----:B------:R-:W1:Y:S01]  /*0060*/  S2UR UR4, SR_CTAID.X ;  /* 0x00000000000479c3 */ /* 0x000e620000002500 */
[----:B0-----:R-:W-:-:S05]  /*0070*/  IMAD R7, R7, UR5, R2 ;  /* 0x0000000507077c24 */ /* 0x001fca000f8e0202 */
[----:B------:R-:W-:Y:S01]  /*0080*/  ISETP.GT.U32.AND P0, PT, R7, 0xff, PT ;  /* 0x000000ff0700780c */ /* 0x000fe20003f04070 */
[----:B-1----:R-:W-:-:S05]  /*0090*/  IMAD R0, R0, UR4, R3 ;  /* 0x0000000400007c24 */ /* 0x002fca000f8e0203 */
[----:B------:R-:W-:-:S13]  /*00a0*/  ISETP.GT.OR P0, PT, R0, 0xff, P0 ;  /* 0x000000ff0000780c */ /* 0x000fda0000704670 */
[----:B------:R-:W-:Y:S05]  /*00b0*/  @P0 EXIT ;  /* 0x000000000000094d */ /* 0x000fea0003800000 */
[----:B------:R-:W0:Y:S01]  /*00c0*/  LDC.64 R2, c[0x0][0x380] ;  /* 0x0000e000ff027b82 */ /* 0x000e220000000a00 */
[----:B------:R-:W1:Y:S01]  /*00d0*/  LDCU.64 UR4, c[0x0][0x358] ;  /* 0x00006b00ff0477ac */ /* 0x000e620008000a00 */
[----:B------:R-:W-:-:S06]  /*00e0*/  LEA R9, R0, R7, 0x8 ;  /* 0x0000000700097211 */ /* 0x000fcc00078e40ff */
[----:B------:R-:W2:Y:S08]  /*00f0*/  LDC.64 R4, c[0x0][0x388] ;  /* 0x0000e200ff047b82 */ /* 0x000eb00000000a00 */
[----:B------:R-:W3:Y:S01]  /*0100*/  LDC.64 R6, c[0x0][0x390] ;  /* 0x0000e400ff067b82 */ /* 0x000ee20000000a00 */
[----:B0-----:R-:W-:-:S06]  /*0110*/  IMAD.WIDE R2, R9, 0x4, R2 ;  /* 0x0000000409027825 */ /* 0x001fcc00078e0202 */
[----:B-1----:R-:W4:Y:S01]  /*0120*/  LDG.E R2, desc[UR4][R2.64] ;  /* 0x0000000402027981 */ /* 0x002f22000c1e1900 */
[----:B--2---:R-:W-:-:S06]  /*0130*/  IMAD.WIDE R4, R9, 0x4, R4 ;  /* 0x0000000409047825 */ /* 0x004fcc00078e0204 */
[----:B------:R-:W4:Y:S01]  /*0140*/  LDG.E R5, desc[UR4][R4.64] ;  /* 0x0000000404057981 */ /* 0x000f22000c1e1900 */
[----:B---3--:R-:W-:-:S04]  /*0150*/  IMAD.WIDE R6, R9, 0x4, R6 ;  /* 0x0000000409067825 */ /* 0x008fc800078e0206 */
[----:B----4-:R-:W-:-:S05]  /*0160*/  FADD R9, R2, R5 ;  /* 0x0000000502097221 */ /* 0x010fca0000000000 */
[----:B------:R-:W-:Y:S01]  /*0170*/  STG.E desc[UR4][R6.64], R9 ;  /* 0x0000000906007986 */ /* 0x000fe2000c101904 */
[----:B------:R-:W-:Y:S05]  /*0180*/  EXIT ;  /* 0x000000000000794d */ /* 0x000fea0003800000 */
.L_x_0:
[----:B------:R-:W-:-:S00]  /*0190*/  BRA `(.L_x_0) ;  /* 0xfffffffc00fc7947 */ /* 0x000fc0000383ffff */
[----:B------:R-:W-:-:S00]  /*01a0*/  NOP ;  /* 0x0000000000007918 */ /* 0x000fc00000000000 */
        /* <DEDUP_REMOVED lines=13> */
.L_x_1:


//--------------------- .nv.shared.reserved.0     --------------------------
	.section	.nv.shared.reserved.0,"aw",@nobits
	.weak		__nv_reservedSMEM_offset_0_alias
	.size		__nv_reservedSMEM_offset_0_alias, 0, 64
	.other		__nv_reservedSMEM_offset_0_alias,@"STO_CUDA_RESERVED_SHARED STV_DEFAULT"
__nv_reservedSMEM_offset_0_alias:
	.zero		0
	.zero		64


//--------------------- .nv.constant0._Z10add_matrixPfS_S_ --------------------------
	.section	.nv.constant0._Z10add_matrixPfS_S_,"a",@progbits
	.sectionflags	@""
	.align	4
.nv.constant0._Z10add_matrixPfS_S_:
	.zero		920


//--------------------- SYMBOLS --------------------------

	.type		.nv.reservedSmem.offset0,@object
	.size		.nv.reservedSmem.offset0,0x4
